	.headerflags	@"EF_CUDA_TEXMODE_UNIFIED EF_CUDA_64BIT_ADDRESS EF_CUDA_ACCELERATORS EF_CUDA_SM90 EF_CUDA_VIRTUAL_SM(EF_CUDA_SM90)"
	.elftype	@"ET_EXEC"


//--------------------- .nv.info                  --------------------------
	.section	.nv.info,"",@"SHT_CUDA_INFO"
	.align	4


	//----- nvinfo : EIATTR_REGCOUNT
	.align		4
        /*0000*/ 	.byte	0x04, 0x2f
        /*0002*/ 	.short	(.L_1 - .L_0)
	.align		4
.L_0:
        /*0004*/ 	.word	index@(triton_poi_fused__weight_norm_interface_2)
        /*0008*/ 	.word	0x00000014


	//----- nvinfo : EIATTR_MIN_STACK_SIZE
	.align		4
.L_1:
        /*000c*/ 	.byte	0x04, 0x12
        /*000e*/ 	.short	(.L_3 - .L_2)
	.align		4
.L_2:
        /*0010*/ 	.word	index@(triton_poi_fused__weight_norm_interface_2)
        /*0014*/ 	.word	0x00000000


	//----- nvinfo : EIATTR_FRAME_SIZE
	.align		4
.L_3:
        /*0018*/ 	.byte	0x04, 0x11
        /*001a*/ 	.short	(.L_5 - .L_4)
	.align		4
.L_4:
        /*001c*/ 	.word	index@(triton_poi_fused__weight_norm_interface_2)
        /*0020*/ 	.word	0x00000000


	//----- nvinfo : EIATTR_MIN_STACK_SIZE
	.align		4
.L_5:
        /*0024*/ 	.byte	0x04, 0x12
        /*0026*/ 	.short	(.L_7 - .L_6)
	.align		4
.L_6:
        /*0028*/ 	.word	index@(triton_poi_fused__weight_norm_interface_2)
        /*002c*/ 	.word	0x00000000
.L_7:


//--------------------- .nv.info.triton_poi_fused__weight_norm_interface_2 --------------------------
	.section	.nv.info.triton_poi_fused__weight_norm_interface_2,"",@"SHT_CUDA_INFO"
	.sectionflags	@""
	.align	4


	//----- nvinfo : EIATTR_CUDA_API_VERSION
	.align		4
        /*0000*/ 	.byte	0x04, 0x37
        /*0002*/ 	.short	(.L_9 - .L_8)
.L_8:
        /*0004*/ 	.word	0x0000007c


	//----- nvinfo : EIATTR_KPARAM_INFO
	.align		4
.L_9:
        /*0008*/ 	.byte	0x04, 0x17
        /*000a*/ 	.short	(.L_11 - .L_10)
.L_10:
        /*000c*/ 	.word	0x00000000
        /*0010*/ 	.short	0x0004
        /*0012*/ 	.short	0x0020
        /*0014*/ 	.byte	0x00, 0xf0, 0x11, 0x00


	//----- nvinfo : EIATTR_KPARAM_INFO
	.align		4
.L_11:
        /*0018*/ 	.byte	0x04, 0x17
        /*001a*/ 	.short	(.L_13 - .L_12)
.L_12:
        /*001c*/ 	.word	0x00000000
        /*0020*/ 	.short	0x0003
        /*0022*/ 	.short	0x0018
        /*0024*/ 	.byte	0x00, 0xf4, 0x21, 0x00


	//----- nvinfo : EIATTR_KPARAM_INFO
	.align		4
.L_13:
        /*0028*/ 	.byte	0x04, 0x17
        /*002a*/ 	.short	(.L_15 - .L_14)
.L_14:
        /*002c*/ 	.word	0x00000000
        /*0030*/ 	.short	0x0002
        /*0032*/ 	.short	0x0010
        /*0034*/ 	.byte	0x00, 0xf4, 0x21, 0x00


	//----- nvinfo : EIATTR_KPARAM_INFO
	.align		4
.L_15:
        /*0038*/ 	.byte	0x04, 0x17
        /*003a*/ 	.short	(.L_17 - .L_16)
.L_16:
        /*003c*/ 	.word	0x00000000
        /*0040*/ 	.short	0x0001
        /*0042*/ 	.short	0x0008
        /*0044*/ 	.byte	0x00, 0xf4, 0x21, 0x00


	//----- nvinfo : EIATTR_KPARAM_INFO
	.align		4
.L_17:
        /*0048*/ 	.byte	0x04, 0x17
        /*004a*/ 	.short	(.L_19 - .L_18)
.L_18:
        /*004c*/ 	.word	0x00000000
        /*0050*/ 	.short	0x0000
        /*0052*/ 	.short	0x0000
        /*0054*/ 	.byte	0x00, 0xf4, 0x21, 0x00


	//----- nvinfo : EIATTR_SPARSE_MMA_MASK
	.align		4
.L_19:
        /*0058*/ 	.byte	0x03, 0x50
        /*005a*/ 	.short	0x0000


	//----- nvinfo : EIATTR_MAXREG_COUNT
	.align		4
        /*005c*/ 	.byte	0x03, 0x1b
        /*005e*/ 	.short	0x00ff


	//----- nvinfo : EIATTR_EXIT_INSTR_OFFSETS
	.align		4
        /*0060*/ 	.byte	0x04, 0x1c
        /*0062*/ 	.short	(.L_21 - .L_20)


	//   ....[0]....
.L_20:
        /*0064*/ 	.word	0x00000360


	//   ....[1]....
        /*0068*/ 	.word	0x00000380


	//----- nvinfo : EIATTR_REQNTID
	.align		4
.L_21:
        /*006c*/ 	.byte	0x04, 0x10
        /*006e*/ 	.short	(.L_23 - .L_22)
.L_22:
        /*0070*/ 	.word	0x00000080
        /*0074*/ 	.word	0x00000001
        /*0078*/ 	.word	0x00000001


	//----- nvinfo : EIATTR_CBANK_PARAM_SIZE
	.align		4
.L_23:
        /*007c*/ 	.byte	0x03, 0x19
        /*007e*/ 	.short	0x0024


	//----- nvinfo : EIATTR_PARAM_CBANK
	.align		4
        /*0080*/ 	.byte	0x04, 0x0a
        /*0082*/ 	.short	(.L_25 - .L_24)
	.align		4
.L_24:
        /*0084*/ 	.word	index@(.nv.constant0.triton_poi_fused__weight_norm_interface_2)
        /*0088*/ 	.short	0x0210
        /*008a*/ 	.short	0x0024


	//----- nvinfo : EIATTR_SW_WAR
	.align		4
.L_25:
        /*008c*/ 	.byte	0x04, 0x36
        /*008e*/ 	.short	(.L_27 - .L_26)
.L_26:
        /*0090*/ 	.word	0x00000008
.L_27:


//--------------------- .nv.callgraph             --------------------------
	.section	.nv.callgraph,"",@"SHT_CUDA_CALLGRAPH"
	.align	4
	.sectionentsize	8
	.align		4
        /*0000*/ 	.word	0x00000000
	.align		4
        /*0004*/ 	.word	0xffffffff
	.align		4
        /*0008*/ 	.word	0x00000000
	.align		4
        /*000c*/ 	.word	0xfffffffe
	.align		4
        /*0010*/ 	.word	0x00000000
	.align		4
        /*0014*/ 	.word	0xfffffffd
	.align		4
        /*0018*/ 	.word	0x00000000
	.align		4
        /*001c*/ 	.word	0xfffffffc


//--------------------- .text.triton_poi_fused__weight_norm_interface_2 --------------------------
	.section	.text.triton_poi_fused__weight_norm_interface_2,"ax",@progbits
	.align	128
        .global         triton_poi_fused__weight_norm_interface_2
        .type           triton_poi_fused__weight_norm_interface_2,@function
        .size           triton_poi_fused__weight_norm_interface_2,(.L_x_1 - triton_poi_fused__weight_norm_interface_2)
        .other          triton_poi_fused__weight_norm_interface_2,@"STO_CUDA_ENTRY STV_DEFAULT"
triton_poi_fused__weight_norm_interface_2:
.text.triton_poi_fused__weight_norm_interface_2:
[----:B------:R-:W0:Y:S02]  /*0000*/  LDC R1, c[0x0][0x28] ;  /* 0x00000a00ff017b82 */ /* 0x000e240000000800 */
[----:B------:R-:W1:Y:S01]  /*0010*/  S2R R0, SR_TID.X ;  /* 0x0000000000007919 */ /* 0x000e620000002100 */
[----:B------:R-:W-:Y:S01]  /*0020*/  HFMA2.MMA R2, -RZ, RZ, 0, 0 ;  /* 0x00000000ff027435 */ /* 0x000fe200000001ff */
[----:B------:R-:W2:Y:S01]  /*0030*/  LDC.64 R4, c[0x0][0x220] ;  /* 0x00008800ff047b82 */ /* 0x000ea20000000a00 */
[----:B------:R-:W-:Y:S01]  /*0040*/  MOV R6, RZ ;  /* 0x000000ff00067202 */ /* 0x000fe20000000f00 */
[----:B------:R-:W3:Y:S01]  /*0050*/  S2R R3, SR_CTAID.X ;  /* 0x0000000000037919 */ /* 0x000ee20000002500 */
[----:B------:R-:W-:Y:S01]  /*0060*/  HFMA2.MMA R14, -RZ, RZ, 0, 0 ;  /* 0x00000000ff0e7435 */ /* 0x000fe200000001ff */
[----:B------:R-:W-:Y:S01]  /*0070*/  CS2R R16, SRZ ;  /* 0x0000000000107805 */ /* 0x000fe2000001ff00 */
[----:B------:R-:W-:Y:S01]  /*0080*/  ULDC.64 UR4, c[0x0][0x208] ;  /* 0x0000820000047ab9 */ /* 0x000fe20000000a00 */
[----:B-1----:R-:W-:-:S04]  /*0090*/  SHF.L.U32 R0, R0, 0x1, RZ ;  /* 0x0000000100007819 */ /* 0x002fc800000006ff */
[----:B------:R-:W-:-:S04]  /*00a0*/  LOP3.LUT R0, R0, 0xfe, RZ, 0xc0, !PT ;  /* 0x000000fe00007812 */ /* 0x000fc800078ec0ff */
[----:B---3--:R-:W-:-:S04]  /*00b0*/  LEA R3, R3, R0, 0x8 ;  /* 0x0000000003037211 */ /* 0x008fc800078e40ff */
[----:B------:R-:W-:Y:S01]  /*00c0*/  IADD3 R7, R3, 0x1, RZ ;  /* 0x0000000103077810 */ /* 0x000fe20007ffe0ff */
[C---:B------:R-:W-:Y:S01]  /*00d0*/  IMAD.HI R0, R3.reuse, -0x6db6db6d, R2 ;  /* 0x9249249303007827 */ /* 0x040fe200078e0202 */
[----:B------:R-:W-:-:S03]  /*00e0*/  ISETP.GE.AND P4, PT, R3, 0xe0, PT ;  /* 0x000000e00300780c */ /* 0x000fc60003f86270 */
[----:B------:R-:W-:Y:S01]  /*00f0*/  IMAD.HI R6, R7, -0x6db6db6d, R6 ;  /* 0x9249249307067827 */ /* 0x000fe200078e0206 */
[----:B------:R-:W-:-:S04]  /*0100*/  SHF.R.U32.HI R9, RZ, 0x1f, R0 ;  /* 0x0000001fff097819 */ /* 0x000fc80000011600 */
[----:B------:R-:W-:Y:S02]  /*0110*/  LEA.HI.SX32 R7, R0, R9, 0x1e ;  /* 0x0000000900077211 */ /* 0x000fe400078ff2ff */
[----:B------:R-:W-:-:S03]  /*0120*/  SHF.R.U32.HI R9, RZ, 0x1f, R6 ;  /* 0x0000001fff097819 */ /* 0x000fc60000011606 */
[--C-:B--2---:R-:W-:Y:S01]  /*0130*/  IMAD.WIDE R10, R7, 0x4, R4.reuse ;  /* 0x00000004070a7825 */ /* 0x104fe200078e0204 */
[----:B------:R-:W-:Y:S02]  /*0140*/  LEA.HI.SX32 R15, R6, R9, 0x1e ;  /* 0x00000009060f7211 */ /* 0x000fe400078ff2ff */
[----:B------:R-:W1:Y:S02]  /*0150*/  LDC.64 R8, c[0x0][0x218] ;  /* 0x00008600ff087b82 */ /* 0x000e640000000a00 */
[----:B------:R2:W3:Y:S01]  /*0160*/  @!P4 LDG.E.EL R16, desc[UR4][R10.64] ;  /* 0x000000040a10c981 */ /* 0x0004e2000c2e1900 */
[----:B------:R-:W-:-:S05]  /*0170*/  IMAD.WIDE R12, R15, 0x4, R4 ;  /* 0x000000040f0c7825 */ /* 0x000fca00078e0204 */
[----:B------:R-:W4:Y:S01]  /*0180*/  @!P4 LDG.E.EL R14, desc[UR4][R12.64] ;  /* 0x000000040c0ec981 */ /* 0x000f22000c2e1900 */
[----:B------:R-:W5:Y:S01]  /*0190*/  LDC.64 R4, c[0x0][0x210] ;  /* 0x00008400ff047b82 */ /* 0x000f620000000a00 */
[----:B-1----:R-:W-:-:S04]  /*01a0*/  IMAD.WIDE R6, R7, 0x4, R8 ;  /* 0x0000000407067825 */ /* 0x002fc800078e0208 */
[----:B------:R-:W-:Y:S01]  /*01b0*/  IMAD.WIDE R8, R15, 0x4, R8 ;  /* 0x000000040f087825 */ /* 0x000fe200078e0208 */
[----:B------:R-:W-:Y:S01]  /*01c0*/  MOV R15, RZ ;  /* 0x000000ff000f7202 */ /* 0x000fe20000000f00 */
[----:B------:R1:W4:Y:S05]  /*01d0*/  @!P4 LDG.E.EL R17, desc[UR4][R6.64] ;  /* 0x000000040611c981 */ /* 0x00032a000c2e1900 */
[----:B------:R-:W4:Y:S01]  /*01e0*/  @!P4 LDG.E.EL R15, desc[UR4][R8.64] ;  /* 0x00000004080fc981 */ /* 0x000f22000c2e1900 */
[----:B--2---:R-:W-:Y:S01]  /*01f0*/  CS2R R10, SRZ ;  /* 0x00000000000a7805 */ /* 0x004fe2000001ff00 */
[----:B-----5:R-:W-:Y:S01]  /*0200*/  IMAD.WIDE R4, R3, 0x4, R4 ;  /* 0x0000000403047825 */ /* 0x020fe200078e0204 */
[----:B-1----:R-:W1:Y:S04]  /*0210*/  LDC.64 R6, c[0x0][0x228] ;  /* 0x00008a00ff067b82 */ /* 0x002e680000000a00 */
[----:B------:R2:W5:Y:S01]  /*0220*/  @!P4 LDG.E.64 R10, desc[UR4][R4.64] ;  /* 0x00000004040ac981 */ /* 0x000562000c1e1b00 */
[----:B---3--:R-:W-:-:S02]  /*0230*/  FSETP.GT.AND P0, PT, |R16|, 8.50705917302346158658e+37, PT ;  /* 0x7e8000001000780b */ /* 0x008fc40003f04200 */
[----:B------:R-:W-:Y:S02]  /*0240*/  FSETP.GEU.AND P2, PT, |R16|, 1.175494350822287508e-38, PT ;  /* 0x008000001000780b */ /* 0x000fe40003f4e200 */
[C---:B----4-:R-:W-:Y:S02]  /*0250*/  FSETP.GT.AND P1, PT, |R14|.reuse, 8.50705917302346158658e+37, PT ;  /* 0x7e8000000e00780b */ /* 0x050fe40003f24200 */
[----:B------:R-:W-:-:S07]  /*0260*/  FSETP.GEU.AND P3, PT, |R14|, 1.175494350822287508e-38, PT ;  /* 0x008000000e00780b */ /* 0x000fce0003f6e200 */
[----:B------:R-:W-:-:S04]  /*0270*/  @P0 FMUL R16, R16, 0.25 ;  /* 0x3e80000010100820 */ /* 0x000fc80000400000 */
[----:B------:R-:W-:Y:S01]  /*0280*/  @!P2 FMUL R16, R16, 16777216 ;  /* 0x4b8000001010a820 */ /* 0x000fe20000400000 */
[----:B------:R-:W-:-:S03]  /*0290*/  @P1 FMUL R14, R14, 0.25 ;  /* 0x3e8000000e0e1820 */ /* 0x000fc60000400000 */
[----:B------:R-:W2:Y:S01]  /*02a0*/  MUFU.RCP R0, R16 ;  /* 0x0000001000007308 */ /* 0x000ea20000001000 */
[----:B------:R-:W-:Y:S01]  /*02b0*/  @!P3 FMUL R14, R14, 16777216 ;  /* 0x4b8000000e0eb820 */ /* 0x000fe20000400000 */
[----:B------:R-:W-:-:S06]  /*02c0*/  @P0 FMUL R17, R17, 0.25 ;  /* 0x3e80000011110820 */ /* 0x000fcc0000400000 */
[----:B------:R-:W3:Y:S01]  /*02d0*/  MUFU.RCP R2, R14 ;  /* 0x0000000e00027308 */ /* 0x000ee20000001000 */
[----:B------:R-:W-:Y:S01]  /*02e0*/  @!P2 FMUL R17, R17, 16777216 ;  /* 0x4b8000001111a820 */ /* 0x000fe20000400000 */
[----:B------:R-:W-:-:S03]  /*02f0*/  @P1 FMUL R15, R15, 0.25 ;  /* 0x3e8000000f0f1820 */ /* 0x000fc60000400000 */
[----:B--2---:R-:W-:Y:S01]  /*0300*/  FMUL R5, R0, R17 ;  /* 0x0000001100057220 */ /* 0x004fe20000400000 */
[----:B------:R-:W-:-:S03]  /*0310*/  @!P3 FMUL R15, R15, 16777216 ;  /* 0x4b8000000f0fb820 */ /* 0x000fc60000400000 */
[----:B-----5:R-:W-:Y:S01]  /*0320*/  FMUL R10, R5, R10 ;  /* 0x0000000a050a7220 */ /* 0x020fe20000400000 */
[----:B---3--:R-:W-:Y:S01]  /*0330*/  FMUL R0, R2, R15 ;  /* 0x0000000f02007220 */ /* 0x008fe20000400000 */
[----:B-1----:R-:W-:-:S04]  /*0340*/  IMAD.WIDE R2, R3, 0x4, R6 ;  /* 0x0000000403027825 */ /* 0x002fc800078e0206 */
[----:B------:R-:W-:Y:S01]  /*0350*/  FMUL R11, R0, R11 ;  /* 0x0000000b000b7220 */ /* 0x000fe20000400000 */
[----:B------:R-:W-:Y:S06]  /*0360*/  @P4 EXIT ;  /* 0x000000000000494d */ /* 0x000fec0003800000 */
[----:B------:R-:W-:Y:S01]  /*0370*/  STG.E.64 desc[UR4][R2.64], R10 ;  /* 0x0000000a02007986 */ /* 0x000fe2000c101b04 */
[----:B------:R-:W-:Y:S05]  /*0380*/  EXIT ;  /* 0x000000000000794d */ /* 0x000fea0003800000 */
.L_x_0:
[----:B------:R-:W-:-:S00]  /*0390*/  BRA `(.L_x_0) ;  /* 0xfffffffc00fc7947 */ /* 0x000fc0000383ffff */
[----:B------:R-:W-:-:S00]  /*03a0*/  NOP ;  /* 0x0000000000007918 */ /* 0x000fc00000000000 */
        /* <DEDUP_REMOVED lines=13> */
.L_x_1:


//--------------------- .nv.constant0.triton_poi_fused__weight_norm_interface_2 --------------------------
	.section	.nv.constant0.triton_poi_fused__weight_norm_interface_2,"a",@progbits
	.sectionflags	@""
	.align	4
.nv.constant0.triton_poi_fused__weight_norm_interface_2:
	.zero		564
